//
// Generated by NVIDIA NVVM Compiler
//
// Compiler Build ID: CL-36424714
// Cuda compilation tools, release 13.0, V13.0.88
// Based on NVVM 20.0.0
//

.version 9.0
.target sm_100
.address_size 64

	// .globl	_Z13rotateScatterPfS_S_

.visible .entry _Z13rotateScatterPfS_S_(
	.param .u64 .ptr .align 1 _Z13rotateScatterPfS_S__param_0,
	.param .u64 .ptr .align 1 _Z13rotateScatterPfS_S__param_1,
	.param .u64 .ptr .align 1 _Z13rotateScatterPfS_S__param_2
)
{


	ret;

}


// ===== COMPILED SASS (sm_100) =====

	.target	sm_100

	.elftype	@"ET_EXEC"


//--------------------- .note.nv.tkinfo           --------------------------
	.section	.note.nv.tkinfo,"",@"SHT_NOTE"
	.sectionflags	@"SHF_NOTE_NV_TKINFO"
	.tkinfo
        /*0018*/ 	.word	0x00000002
        /*0030*/ 	.string	""
        /*0030*/ 	.string	"ptxas"
        /*0030*/ 	.string	"Cuda compilation tools, release 13.0, V13.0.88"
        /*0030*/ 	.string	"Build cuda_13.0.r13.0/compiler.36424714_0"
        /*0030*/ 	.string	"-arch sm_100 -m 64 "



//--------------------- .note.nv.cuinfo           --------------------------
	.section	.note.nv.cuinfo,"",@"SHT_NOTE"
	.sectionflags	@"SHF_NOTE_NV_CUINFO"
        /*0018*/ 	.short	0x0002
        /*001a*/ 	.short	0x0064
        /*001c*/ 	.short	0x0082
	.zero		2


//--------------------- .nv.info                  --------------------------
	.section	.nv.info,"",@"SHT_CUDA_INFO"
	.align	4


	//----- nvinfo : EIATTR_REGCOUNT
	.align		4
        /*0000*/ 	.byte	0x04, 0x2f
        /*0002*/ 	.short	(.L_1 - .L_0)
	.align		4
.L_0:
        /*0004*/ 	.word	index@(_Z13rotateScatterPfS_S_)
        /*0008*/ 	.word	0x00000004


	//----- nvinfo : EIATTR_FRAME_SIZE
	.align		4
.L_1:
        /*000c*/ 	.byte	0x04, 0x11
        /*000e*/ 	.short	(.L_3 - .L_2)
	.align		4
.L_2:
        /*0010*/ 	.word	index@(_Z13rotateScatterPfS_S_)
        /*0014*/ 	.word	0x00000000


	//----- nvinfo : EIATTR_MIN_STACK_SIZE
	.align		4
.L_3:
        /*0018*/ 	.byte	0x04, 0x12
        /*001a*/ 	.short	(.L_5 - .L_4)
	.align		4
.L_4:
        /*001c*/ 	.word	index@(_Z13rotateScatterPfS_S_)
        /*0020*/ 	.word	0x00000000
.L_5:


//--------------------- .nv.compat                --------------------------
	.section	.nv.compat,"",@"SHT_CUDA_COMPAT_INFO"
	.align	4
        /*0000*/ 	.byte	0x02, 0x09, 0x00, 0x00, 0x02, 0x02, 0x01, 0x00, 0x02, 0x05, 0x05, 0x00, 0x03, 0x07, 0x01, 0x01
        /*0010*/ 	.byte	0x02, 0x03, 0x00, 0x00, 0x02, 0x06, 0x01, 0x00, 0x04, 0x0b, 0x08, 0x00, 0x09, 0x00, 0x00, 0x00
        /*0020*/ 	.byte	0x00, 0x00, 0x00, 0x00


//--------------------- .nv.info._Z13rotateScatterPfS_S_ --------------------------
	.section	.nv.info._Z13rotateScatterPfS_S_,"",@"SHT_CUDA_INFO"
	.sectionflags	@""
	.align	4


	//----- nvinfo : EIATTR_CUDA_API_VERSION
	.align		4
        /*0000*/ 	.byte	0x04, 0x37
        /*0002*/ 	.short	(.L_7 - .L_6)
.L_6:
        /*0004*/ 	.word	0x00000082


	//----- nvinfo : EIATTR_KPARAM_INFO
	.align		4
.L_7:
        /*0008*/ 	.byte	0x04, 0x17
        /*000a*/ 	.short	(.L_9 - .L_8)
.L_8:
        /*000c*/ 	.word	0x00000000
        /*0010*/ 	.short	0x0002
        /*0012*/ 	.short	0x0010
        /*0014*/ 	.byte	0x00, 0xf5, 0x21, 0x00


	//----- nvinfo : EIATTR_KPARAM_INFO
	.align		4
.L_9:
        /*0018*/ 	.byte	0x04, 0x17
        /*001a*/ 	.short	(.L_11 - .L_10)
.L_10:
        /*001c*/ 	.word	0x00000000
        /*0020*/ 	.short	0x0001
        /*0022*/ 	.short	0x0008
        /*0024*/ 	.byte	0x00, 0xf5, 0x21, 0x00


	//----- nvinfo : EIATTR_KPARAM_INFO
	.align		4
.L_11:
        /*0028*/ 	.byte	0x04, 0x17
        /*002a*/ 	.short	(.L_13 - .L_12)
.L_12:
        /*002c*/ 	.word	0x00000000
        /*0030*/ 	.short	0x0000
        /*0032*/ 	.short	0x0000
        /*0034*/ 	.byte	0x00, 0xf5, 0x21, 0x00


	//----- nvinfo : EIATTR_SPARSE_MMA_MASK
	.align		4
.L_13:
        /*0038*/ 	.byte	0x03, 0x50
        /*003a*/ 	.short	0x0000


	//----- nvinfo : EIATTR_MAXREG_COUNT
	.align		4
        /*003c*/ 	.byte	0x03, 0x1b
        /*003e*/ 	.short	0x00ff


	//----- nvinfo : EIATTR_MERCURY_ISA_VERSION
	.align		4
        /*0040*/ 	.byte	0x03, 0x5f
        /*0042*/ 	.short	0x0101


	//----- nvinfo : EIATTR_VRC_CTA_INIT_COUNT
	.align		4
        /*0044*/ 	.byte	0x02, 0x4a
	.zero		1
	.zero		1


	//----- nvinfo : EIATTR_EXIT_INSTR_OFFSETS
	.align		4
        /*0048*/ 	.byte	0x04, 0x1c
        /*004a*/ 	.short	(.L_15 - .L_14)


	//   ....[0]....
.L_14:
        /*004c*/ 	.word	0x00000010


	//----- nvinfo : EIATTR_CBANK_PARAM_SIZE
	.align		4
.L_15:
        /*0050*/ 	.byte	0x03, 0x19
        /*0052*/ 	.short	0x0018


	//----- nvinfo : EIATTR_PARAM_CBANK
	.align		4
        /*0054*/ 	.byte	0x04, 0x0a
        /*0056*/ 	.short	(.L_17 - .L_16)
	.align		4
.L_16:
        /*0058*/ 	.word	index@(.nv.constant0._Z13rotateScatterPfS_S_)
        /*005c*/ 	.short	0x0380
        /*005e*/ 	.short	0x0018


	//----- nvinfo : EIATTR_SW_WAR
	.align		4
.L_17:
        /*0060*/ 	.byte	0x04, 0x36
        /*0062*/ 	.short	(.L_19 - .L_18)
.L_18:
        /*0064*/ 	.word	0x00000008
.L_19:


//--------------------- .nv.callgraph             --------------------------
	.section	.nv.callgraph,"",@"SHT_CUDA_CALLGRAPH"
	.align	4
	.sectionentsize	8
	.align		4
        /*0000*/ 	.word	0x00000000
	.align		4
        /*0004*/ 	.word	0xffffffff
	.align		4
        /*0008*/ 	.word	0x00000000
	.align		4
        /*000c*/ 	.word	0xfffffffe
	.align		4
        /*0010*/ 	.word	0x00000000
	.align		4
        /*0014*/ 	.word	0xfffffffd
	.align		4
        /*0018*/ 	.word	0x00000000
	.align		4
        /*001c*/ 	.word	0xfffffffc


//--------------------- .text._Z13rotateScatterPfS_S_ --------------------------
	.section	.text._Z13rotateScatterPfS_S_,"ax",@progbits
	.align	128
        .global         _Z13rotateScatterPfS_S_
        .type           _Z13rotateScatterPfS_S_,@function
        .size           _Z13rotateScatterPfS_S_,(.L_x_1 - _Z13rotateScatterPfS_S_)
        .other          _Z13rotateScatterPfS_S_,@"STO_CUDA_ENTRY STV_DEFAULT"
_Z13rotateScatterPfS_S_:
.text._Z13rotateScatterPfS_S_:
[----:B------:R-:W-:Y:S01]  /*0000*/  LDC R1, c[0x0][0x37c] ;  /* 0x0000df00ff017b82 */ /* 0x000fe20000000800 */
[----:B------:R-:W-:Y:S05]  /*0010*/  EXIT ;  /* 0x000000000000794d */ /* 0x000fea0003800000 */
.L_x_0:
[----:B------:R-:W-:-:S00]  /*0020*/  BRA `(.L_x_0) ;  /* 0xfffffffc00fc7947 */ /* 0x000fc0000383ffff */
[----:B------:R-:W-:-:S00]  /*0030*/  NOP ;  /* 0x0000000000007918 */ /* 0x000fc00000000000 */
        /* <DEDUP_REMOVED lines=12> */
.L_x_1:


//--------------------- .nv.shared.reserved.0     --------------------------
	.section	.nv.shared.reserved.0,"aw",@nobits
	.weak		__nv_reservedSMEM_offset_0_alias
	.size		__nv_reservedSMEM_offset_0_alias, 0, 64
	.other		__nv_reservedSMEM_offset_0_alias,@"STO_CUDA_RESERVED_SHARED STV_DEFAULT"
__nv_reservedSMEM_offset_0_alias:
	.zero		0
	.zero		64


//--------------------- .nv.constant0._Z13rotateScatterPfS_S_ --------------------------
	.section	.nv.constant0._Z13rotateScatterPfS_S_,"a",@progbits
	.sectionflags	@""
	.align	4
.nv.constant0._Z13rotateScatterPfS_S_:
	.zero		920


//--------------------- SYMBOLS --------------------------

	.type		.nv.reservedSmem.offset0,@object
	.size		.nv.reservedSmem.offset0,0x4
